//
// Generated by NVIDIA NVVM Compiler
//
// Compiler Build ID: CL-36424714
// Cuda compilation tools, release 13.0, V13.0.88
// Based on NVVM 20.0.0
//

.version 9.0
.target sm_100
.address_size 64

	// .globl	_Z8leapfrogP8Particlef

.visible .entry _Z8leapfrogP8Particlef(
	.param .u64 .ptr .align 1 _Z8leapfrogP8Particlef_param_0,
	.param .f32 _Z8leapfrogP8Particlef_param_1
)
{
	.reg .pred 	%p<7>;
	.reg .b32 	%r<16>;
	.reg .b32 	%f<152>;
	.reg .b64 	%rd<10>;
	.reg .b64 	%fd<28>;

	ld.param.u64 	%rd5, [_Z8leapfrogP8Particlef_param_0];
	ld.param.f32 	%f31, [_Z8leapfrogP8Particlef_param_1];
	mov.u32 	%r7, %ntid.x;
	mov.u32 	%r8, %ctaid.x;
	mov.u32 	%r9, %tid.x;
	mad.lo.s32 	%r1, %r7, %r8, %r9;
	setp.gt.s32 	%p1, %r1, 9999;
	@%p1 bra 	$L__BB0_12;
	cvta.to.global.u64 	%rd6, %rd5;
	cvt.f64.f32 	%fd1, %f31;
	mul.f64 	%fd2, %fd1, 0d3FE0000000000000;
	mul.wide.s32 	%rd7, %r1, 28;
	add.s64 	%rd8, %rd6, %rd7;
	add.s64 	%rd1, %rd8, 16;
	ld.global.f32 	%f33, [%rd8+16];
	cvt.f64.f32 	%fd3, %f33;
	ld.global.f32 	%f34, [%rd8+4];
	cvt.f64.f32 	%fd6, %f34;
	fma.rn.f64 	%fd7, %fd2, %fd3, %fd6;
	cvt.rn.f32.f64 	%f1, %fd7;
	st.global.f32 	[%rd8+4], %f1;
	ld.global.f32 	%f35, [%rd8+20];
	cvt.f64.f32 	%fd4, %f35;
	ld.global.f32 	%f36, [%rd8+8];
	cvt.f64.f32 	%fd8, %f36;
	fma.rn.f64 	%fd9, %fd2, %fd4, %fd8;
	cvt.rn.f32.f64 	%f2, %fd9;
	st.global.f32 	[%rd8+8], %f2;
	ld.global.f32 	%f37, [%rd8+24];
	cvt.f64.f32 	%fd5, %f37;
	ld.global.f32 	%f38, [%rd8+12];
	cvt.f64.f32 	%fd10, %f38;
	fma.rn.f64 	%fd11, %fd2, %fd5, %fd10;
	cvt.rn.f32.f64 	%f3, %fd11;
	st.global.f32 	[%rd8+12], %f3;
	neg.s32 	%r14, %r1;
	add.s64 	%rd9, %rd6, 56;
	mov.f32 	%f142, 0f00000000;
	mov.b32 	%r15, 0;
	mov.f32 	%f141, %f142;
	mov.f32 	%f140, %f142;
$L__BB0_2:
	setp.eq.s32 	%p2, %r14, 0;
	@%p2 bra 	$L__BB0_4;
	ld.global.f32 	%f39, [%rd9+-52];
	sub.f32 	%f40, %f1, %f39;
	ld.global.f32 	%f41, [%rd9+-48];
	sub.f32 	%f42, %f2, %f41;
	ld.global.f32 	%f43, [%rd9+-44];
	sub.f32 	%f44, %f3, %f43;
	mul.f32 	%f45, %f42, %f42;
	fma.rn.f32 	%f46, %f40, %f40, %f45;
	fma.rn.f32 	%f47, %f44, %f44, %f46;
	rsqrt.approx.f32 	%f48, %f47;
	ld.global.f32 	%f49, [%rd9+-56];
	mul.f32 	%f50, %f40, %f49;
	mul.f32 	%f51, %f48, %f50;
	mul.f32 	%f52, %f48, %f51;
	mul.f32 	%f53, %f48, %f52;
	sub.f32 	%f140, %f140, %f53;
	mul.f32 	%f54, %f42, %f49;
	mul.f32 	%f55, %f48, %f54;
	mul.f32 	%f56, %f48, %f55;
	mul.f32 	%f57, %f48, %f56;
	sub.f32 	%f141, %f141, %f57;
	mul.f32 	%f58, %f44, %f49;
	mul.f32 	%f59, %f48, %f58;
	mul.f32 	%f60, %f48, %f59;
	mul.f32 	%f61, %f48, %f60;
	sub.f32 	%f142, %f142, %f61;
$L__BB0_4:
	add.s32 	%r11, %r15, 1;
	setp.eq.s32 	%p3, %r1, %r11;
	@%p3 bra 	$L__BB0_6;
	ld.global.f32 	%f62, [%rd9+-24];
	sub.f32 	%f63, %f1, %f62;
	ld.global.f32 	%f64, [%rd9+-20];
	sub.f32 	%f65, %f2, %f64;
	ld.global.f32 	%f66, [%rd9+-16];
	sub.f32 	%f67, %f3, %f66;
	mul.f32 	%f68, %f65, %f65;
	fma.rn.f32 	%f69, %f63, %f63, %f68;
	fma.rn.f32 	%f70, %f67, %f67, %f69;
	rsqrt.approx.f32 	%f71, %f70;
	ld.global.f32 	%f72, [%rd9+-28];
	mul.f32 	%f73, %f63, %f72;
	mul.f32 	%f74, %f71, %f73;
	mul.f32 	%f75, %f71, %f74;
	mul.f32 	%f76, %f71, %f75;
	sub.f32 	%f140, %f140, %f76;
	mul.f32 	%f77, %f65, %f72;
	mul.f32 	%f78, %f71, %f77;
	mul.f32 	%f79, %f71, %f78;
	mul.f32 	%f80, %f71, %f79;
	sub.f32 	%f141, %f141, %f80;
	mul.f32 	%f81, %f67, %f72;
	mul.f32 	%f82, %f71, %f81;
	mul.f32 	%f83, %f71, %f82;
	mul.f32 	%f84, %f71, %f83;
	sub.f32 	%f142, %f142, %f84;
$L__BB0_6:
	add.s32 	%r12, %r15, 2;
	setp.eq.s32 	%p4, %r1, %r12;
	@%p4 bra 	$L__BB0_8;
	ld.global.f32 	%f85, [%rd9+4];
	sub.f32 	%f86, %f1, %f85;
	ld.global.f32 	%f87, [%rd9+8];
	sub.f32 	%f88, %f2, %f87;
	ld.global.f32 	%f89, [%rd9+12];
	sub.f32 	%f90, %f3, %f89;
	mul.f32 	%f91, %f88, %f88;
	fma.rn.f32 	%f92, %f86, %f86, %f91;
	fma.rn.f32 	%f93, %f90, %f90, %f92;
	rsqrt.approx.f32 	%f94, %f93;
	ld.global.f32 	%f95, [%rd9];
	mul.f32 	%f96, %f86, %f95;
	mul.f32 	%f97, %f94, %f96;
	mul.f32 	%f98, %f94, %f97;
	mul.f32 	%f99, %f94, %f98;
	sub.f32 	%f140, %f140, %f99;
	mul.f32 	%f100, %f88, %f95;
	mul.f32 	%f101, %f94, %f100;
	mul.f32 	%f102, %f94, %f101;
	mul.f32 	%f103, %f94, %f102;
	sub.f32 	%f141, %f141, %f103;
	mul.f32 	%f104, %f90, %f95;
	mul.f32 	%f105, %f94, %f104;
	mul.f32 	%f106, %f94, %f105;
	mul.f32 	%f107, %f94, %f106;
	sub.f32 	%f142, %f142, %f107;
$L__BB0_8:
	add.s32 	%r13, %r15, 3;
	setp.eq.s32 	%p5, %r1, %r13;
	@%p5 bra 	$L__BB0_10;
	ld.global.f32 	%f108, [%rd9+32];
	sub.f32 	%f109, %f1, %f108;
	ld.global.f32 	%f110, [%rd9+36];
	sub.f32 	%f111, %f2, %f110;
	ld.global.f32 	%f112, [%rd9+40];
	sub.f32 	%f113, %f3, %f112;
	mul.f32 	%f114, %f111, %f111;
	fma.rn.f32 	%f115, %f109, %f109, %f114;
	fma.rn.f32 	%f116, %f113, %f113, %f115;
	rsqrt.approx.f32 	%f117, %f116;
	ld.global.f32 	%f118, [%rd9+28];
	mul.f32 	%f119, %f109, %f118;
	mul.f32 	%f120, %f117, %f119;
	mul.f32 	%f121, %f117, %f120;
	mul.f32 	%f122, %f117, %f121;
	sub.f32 	%f140, %f140, %f122;
	mul.f32 	%f123, %f111, %f118;
	mul.f32 	%f124, %f117, %f123;
	mul.f32 	%f125, %f117, %f124;
	mul.f32 	%f126, %f117, %f125;
	sub.f32 	%f141, %f141, %f126;
	mul.f32 	%f127, %f113, %f118;
	mul.f32 	%f128, %f117, %f127;
	mul.f32 	%f129, %f117, %f128;
	mul.f32 	%f130, %f117, %f129;
	sub.f32 	%f142, %f142, %f130;
$L__BB0_10:
	add.s32 	%r15, %r15, 4;
	add.s32 	%r14, %r14, 4;
	add.s64 	%rd9, %rd9, 112;
	setp.ne.s32 	%p6, %r15, 10000;
	@%p6 bra 	$L__BB0_2;
	mul.f64 	%fd12, %fd1, 0d3F726CC99317B087;
	cvt.f64.f32 	%fd13, %f140;
	fma.rn.f64 	%fd14, %fd12, %fd13, %fd3;
	cvt.rn.f32.f64 	%f131, %fd14;
	st.global.f32 	[%rd1], %f131;
	cvt.f64.f32 	%fd15, %f141;
	fma.rn.f64 	%fd16, %fd12, %fd15, %fd4;
	cvt.rn.f32.f64 	%f132, %fd16;
	st.global.f32 	[%rd1+4], %f132;
	cvt.f64.f32 	%fd17, %f142;
	fma.rn.f64 	%fd18, %fd12, %fd17, %fd5;
	cvt.rn.f32.f64 	%f133, %fd18;
	st.global.f32 	[%rd1+8], %f133;
	cvt.f64.f32 	%fd19, %f131;
	cvt.f64.f32 	%fd20, %f1;
	fma.rn.f64 	%fd21, %fd2, %fd19, %fd20;
	cvt.rn.f32.f64 	%f134, %fd21;
	st.global.f32 	[%rd1+-12], %f134;
	cvt.f64.f32 	%fd22, %f132;
	cvt.f64.f32 	%fd23, %f2;
	fma.rn.f64 	%fd24, %fd2, %fd22, %fd23;
	cvt.rn.f32.f64 	%f135, %fd24;
	st.global.f32 	[%rd1+-8], %f135;
	cvt.f64.f32 	%fd25, %f133;
	cvt.f64.f32 	%fd26, %f3;
	fma.rn.f64 	%fd27, %fd2, %fd25, %fd26;
	cvt.rn.f32.f64 	%f136, %fd27;
	st.global.f32 	[%rd1+-4], %f136;
$L__BB0_12:
	ret;

}


// ===== COMPILED SASS (sm_100) =====

	.target	sm_100

	.elftype	@"ET_EXEC"


//--------------------- .note.nv.tkinfo           --------------------------
	.section	.note.nv.tkinfo,"",@"SHT_NOTE"
	.sectionflags	@"SHF_NOTE_NV_TKINFO"
	.tkinfo
        /*0018*/ 	.word	0x00000002
        /*0030*/ 	.string	""
        /*0030*/ 	.string	"ptxas"
        /*0030*/ 	.string	"Cuda compilation tools, release 13.0, V13.0.88"
        /*0030*/ 	.string	"Build cuda_13.0.r13.0/compiler.36424714_0"
        /*0030*/ 	.string	"-arch sm_100 -m 64 "



//--------------------- .note.nv.cuinfo           --------------------------
	.section	.note.nv.cuinfo,"",@"SHT_NOTE"
	.sectionflags	@"SHF_NOTE_NV_CUINFO"
        /*0018*/ 	.short	0x0002
        /*001a*/ 	.short	0x0064
        /*001c*/ 	.short	0x0082
	.zero		2


//--------------------- .nv.info                  --------------------------
	.section	.nv.info,"",@"SHT_CUDA_INFO"
	.align	4


	//----- nvinfo : EIATTR_REGCOUNT
	.align		4
        /*0000*/ 	.byte	0x04, 0x2f
        /*0002*/ 	.short	(.L_1 - .L_0)
	.align		4
.L_0:
        /*0004*/ 	.word	index@(_Z8leapfrogP8Particlef)
        /*0008*/ 	.word	0x0000001f


	//----- nvinfo : EIATTR_FRAME_SIZE
	.align		4
.L_1:
        /*000c*/ 	.byte	0x04, 0x11
        /*000e*/ 	.short	(.L_3 - .L_2)
	.align		4
.L_2:
        /*0010*/ 	.word	index@(_Z8leapfrogP8Particlef)
        /*0014*/ 	.word	0x00000000


	//----- nvinfo : EIATTR_MIN_STACK_SIZE
	.align		4
.L_3:
        /*0018*/ 	.byte	0x04, 0x12
        /*001a*/ 	.short	(.L_5 - .L_4)
	.align		4
.L_4:
        /*001c*/ 	.word	index@(_Z8leapfrogP8Particlef)
        /*0020*/ 	.word	0x00000000
.L_5:


//--------------------- .nv.compat                --------------------------
	.section	.nv.compat,"",@"SHT_CUDA_COMPAT_INFO"
	.align	4
        /*0000*/ 	.byte	0x02, 0x09, 0x00, 0x00, 0x02, 0x02, 0x01, 0x00, 0x02, 0x05, 0x05, 0x00, 0x03, 0x07, 0x01, 0x01
        /*0010*/ 	.byte	0x02, 0x03, 0x00, 0x00, 0x02, 0x06, 0x01, 0x00, 0x04, 0x0b, 0x08, 0x00, 0x01, 0x00, 0x00, 0x00
        /*0020*/ 	.byte	0x00, 0x00, 0x00, 0x00


//--------------------- .nv.info._Z8leapfrogP8Particlef --------------------------
	.section	.nv.info._Z8leapfrogP8Particlef,"",@"SHT_CUDA_INFO"
	.sectionflags	@""
	.align	4


	//----- nvinfo : EIATTR_CUDA_API_VERSION
	.align		4
        /*0000*/ 	.byte	0x04, 0x37
        /*0002*/ 	.short	(.L_7 - .L_6)
.L_6:
        /*0004*/ 	.word	0x00000082


	//----- nvinfo : EIATTR_KPARAM_INFO
	.align		4
.L_7:
        /*0008*/ 	.byte	0x04, 0x17
        /*000a*/ 	.short	(.L_9 - .L_8)
.L_8:
        /*000c*/ 	.word	0x00000000
        /*0010*/ 	.short	0x0001
        /*0012*/ 	.short	0x0008
        /*0014*/ 	.byte	0x00, 0xf0, 0x11, 0x00


	//----- nvinfo : EIATTR_KPARAM_INFO
	.align		4
.L_9:
        /*0018*/ 	.byte	0x04, 0x17
        /*001a*/ 	.short	(.L_11 - .L_10)
.L_10:
        /*001c*/ 	.word	0x00000000
        /*0020*/ 	.short	0x0000
        /*0022*/ 	.short	0x0000
        /*0024*/ 	.byte	0x00, 0xf5, 0x21, 0x00


	//----- nvinfo : EIATTR_SPARSE_MMA_MASK
	.align		4
.L_11:
        /*0028*/ 	.byte	0x03, 0x50
        /*002a*/ 	.short	0x0000


	//----- nvinfo : EIATTR_MAXREG_COUNT
	.align		4
        /*002c*/ 	.byte	0x03, 0x1b
        /*002e*/ 	.short	0x00ff


	//----- nvinfo : EIATTR_MERCURY_ISA_VERSION
	.align		4
        /*0030*/ 	.byte	0x03, 0x5f
        /*0032*/ 	.short	0x0101


	//----- nvinfo : EIATTR_VRC_CTA_INIT_COUNT
	.align		4
        /*0034*/ 	.byte	0x02, 0x4a
	.zero		1
	.zero		1


	//----- nvinfo : EIATTR_EXIT_INSTR_OFFSETS
	.align		4
        /*0038*/ 	.byte	0x04, 0x1c
        /*003a*/ 	.short	(.L_13 - .L_12)


	//   ....[0]....
.L_12:
        /*003c*/ 	.word	0x00000060


	//   ....[1]....
        /*0040*/ 	.word	0x00000cb0


	//----- nvinfo : EIATTR_CRS_STACK_SIZE
	.align		4
.L_13:
        /*0044*/ 	.byte	0x04, 0x1e
        /*0046*/ 	.short	(.L_15 - .L_14)
.L_14:
        /*0048*/ 	.word	0x00000000


	//----- nvinfo : EIATTR_CBANK_PARAM_SIZE
	.align		4
.L_15:
        /*004c*/ 	.byte	0x03, 0x19
        /*004e*/ 	.short	0x000c


	//----- nvinfo : EIATTR_PARAM_CBANK
	.align		4
        /*0050*/ 	.byte	0x04, 0x0a
        /*0052*/ 	.short	(.L_17 - .L_16)
	.align		4
.L_16:
        /*0054*/ 	.word	index@(.nv.constant0._Z8leapfrogP8Particlef)
        /*0058*/ 	.short	0x0380
        /*005a*/ 	.short	0x000c


	//----- nvinfo : EIATTR_SW_WAR
	.align		4
.L_17:
        /*005c*/ 	.byte	0x04, 0x36
        /*005e*/ 	.short	(.L_19 - .L_18)
.L_18:
        /*0060*/ 	.word	0x00000008
.L_19:


//--------------------- .nv.callgraph             --------------------------
	.section	.nv.callgraph,"",@"SHT_CUDA_CALLGRAPH"
	.align	4
	.sectionentsize	8
	.align		4
        /*0000*/ 	.word	0x00000000
	.align		4
        /*0004*/ 	.word	0xffffffff
	.align		4
        /*0008*/ 	.word	0x00000000
	.align		4
        /*000c*/ 	.word	0xfffffffe
	.align		4
        /*0010*/ 	.word	0x00000000
	.align		4
        /*0014*/ 	.word	0xfffffffd
	.align		4
        /*0018*/ 	.word	0x00000000
	.align		4
        /*001c*/ 	.word	0xfffffffc


//--------------------- .text._Z8leapfrogP8Particlef --------------------------
	.section	.text._Z8leapfrogP8Particlef,"ax",@progbits
	.align	128
        .global         _Z8leapfrogP8Particlef
        .type           _Z8leapfrogP8Particlef,@function
        .size           _Z8leapfrogP8Particlef,(.L_x_10 - _Z8leapfrogP8Particlef)
        .other          _Z8leapfrogP8Particlef,@"STO_CUDA_ENTRY STV_DEFAULT"
_Z8leapfrogP8Particlef:
.text._Z8leapfrogP8Particlef:
[----:B------:R-:W-:Y:S01]  /*0000*/  LDC R1, c[0x0][0x37c] ;  /* 0x0000df00ff017b82 */ /* 0x000fe20000000800 */
[----:B------:R-:W0:Y:S01]  /*0010*/  S2R R16, SR_CTAID.X ;  /* 0x0000000000107919 */ /* 0x000e220000002500 */
[----:B------:R-:W0:Y:S01]  /*0020*/  LDCU UR4, c[0x0][0x360] ;  /* 0x00006c00ff0477ac */ /* 0x000e220008000800 */
[----:B------:R-:W0:Y:S02]  /*0030*/  S2R R3, SR_TID.X ;  /* 0x0000000000037919 */ /* 0x000e240000002100 */
[----:B0-----:R-:W-:-:S05]  /*0040*/  IMAD R16, R16, UR4, R3 ;  /* 0x0000000410107c24 */ /* 0x001fca000f8e0203 */
[----:B------:R-:W-:-:S13]  /*0050*/  ISETP.GT.AND P0, PT, R16, 0x270f, PT ;  /* 0x0000270f1000780c */ /* 0x000fda0003f04270 */
[----:B------:R-:W-:Y:S05]  /*0060*/  @P0 EXIT ;  /* 0x000000000000094d */ /* 0x000fea0003800000 */
[----:B------:R-:W0:Y:S01]  /*0070*/  LDC.64 R10, c[0x0][0x380] ;  /* 0x0000e000ff0a7b82 */ /* 0x000e220000000a00 */
[----:B------:R-:W1:Y:S01]  /*0080*/  LDCU.64 UR6, c[0x0][0x358] ;  /* 0x00006b00ff0677ac */ /* 0x000e620008000a00 */
[----:B------:R-:W2:Y:S01]  /*0090*/  LDCU UR4, c[0x0][0x388] ;  /* 0x00007100ff0477ac */ /* 0x000ea20008000800 */
[----:B0-----:R-:W-:-:S05]  /*00a0*/  IMAD.WIDE R10, R16, 0x1c, R10 ;  /* 0x0000001c100a7825 */ /* 0x001fca00078e020a */
[----:B-1----:R-:W3:Y:S04]  /*00b0*/  LDG.E R8, desc[UR6][R10.64+0x10] ;  /* 0x000010060a087981 */ /* 0x002ee8000c1e1900 */
[----:B------:R-:W4:Y:S04]  /*00c0*/  LDG.E R0, desc[UR6][R10.64+0x4] ;  /* 0x000004060a007981 */ /* 0x000f28000c1e1900 */
[----:B------:R-:W5:Y:S04]  /*00d0*/  LDG.E R6, desc[UR6][R10.64+0x14] ;  /* 0x000014060a067981 */ /* 0x000f68000c1e1900 */
[----:B------:R-:W5:Y:S04]  /*00e0*/  LDG.E R18, desc[UR6][R10.64+0x8] ;  /* 0x000008060a127981 */ /* 0x000f68000c1e1900 */
[----:B------:R-:W5:Y:S04]  /*00f0*/  LDG.E R4, desc[UR6][R10.64+0x18] ;  /* 0x000018060a047981 */ /* 0x000f68000c1e1900 */
[----:B------:R-:W5:Y:S01]  /*0100*/  LDG.E R20, desc[UR6][R10.64+0xc] ;  /* 0x00000c060a147981 */ /* 0x000f62000c1e1900 */
[----:B--2---:R-:W0:Y:S01]  /*0110*/  F2F.F64.F32 R12, UR4 ;  /* 0x00000004000c7d10 */ /* 0x004e220008201800 */
[----:B------:R-:W1:Y:S01]  /*0120*/  LDCU.64 UR4, c[0x0][0x380] ;  /* 0x00007000ff0477ac */ /* 0x000e620008000a00 */
[----:B0-----:R-:W-:Y:S01]  /*0130*/  DMUL R2, R12, 0.5 ;  /* 0x3fe000000c027828 */ /* 0x001fe20000000000 */
[----:B-1----:R-:W-:-:S04]  /*0140*/  UIADD3 UR4, UP0, UPT, UR4, 0x38, URZ ;  /* 0x0000003804047890 */ /* 0x002fc8000ff1e0ff */
[----:B------:R-:W-:Y:S01]  /*0150*/  UIADD3.X UR5, UPT, UPT, URZ, UR5, URZ, UP0, !UPT ;  /* 0x00000005ff057290 */ /* 0x000fe200087fe4ff */
[----:B---3--:R-:W-:Y:S08]  /*0160*/  F2F.F64.F32 R8, R8 ;  /* 0x0000000800087310 */ /* 0x008ff00000201800 */
[----:B----4-:R0:W1:Y:S08]  /*0170*/  F2F.F64.F32 R14, R0 ;  /* 0x00000000000e7310 */ /* 0x0100700000201800 */
[----:B-----5:R-:W-:Y:S01]  /*0180*/  F2F.F64.F32 R6, R6 ;  /* 0x0000000600067310 */ /* 0x020fe20000201800 */
[----:B0-----:R-:W-:Y:S01]  /*0190*/  MOV R0, RZ ;  /* 0x000000ff00007202 */ /* 0x001fe20000000f00 */
[----:B-1----:R-:W-:-:S06]  /*01a0*/  DFMA R14, R2, R8, R14 ;  /* 0x00000008020e722b */ /* 0x002fcc000000000e */
[----:B------:R-:W0:Y:S08]  /*01b0*/  F2F.F64.F32 R18, R18 ;  /* 0x0000001200127310 */ /* 0x000e300000201800 */
[----:B------:R-:W-:Y:S01]  /*01c0*/  F2F.F64.F32 R4, R4 ;  /* 0x0000000400047310 */ /* 0x000fe20000201800 */
[----:B0-----:R-:W-:-:S07]  /*01d0*/  DFMA R22, R2, R6, R18 ;  /* 0x000000060216722b */ /* 0x001fce0000000012 */
[----:B------:R0:W1:Y:S01]  /*01e0*/  F2F.F64.F32 R24, R20 ;  /* 0x0000001400187310 */ /* 0x0000620000201800 */
[----:B------:R-:W-:-:S07]  /*01f0*/  IADD3 R18, PT, PT, -R16, RZ, RZ ;  /* 0x000000ff10127210 */ /* 0x000fce0007ffe1ff */
[----:B------:R2:W3:Y:S01]  /*0200*/  F2F.F32.F64 R21, R14 ;  /* 0x0000000e00157310 */ /* 0x0004e20000301000 */
[----:B0-----:R-:W-:Y:S01]  /*0210*/  MOV R20, RZ ;  /* 0x000000ff00147202 */ /* 0x001fe20000000f00 */
[----:B-1----:R-:W-:-:S06]  /*0220*/  DFMA R24, R2, R4, R24 ;  /* 0x000000040218722b */ /* 0x002fcc0000000018 */
[----:B------:R0:W1:Y:S01]  /*0230*/  F2F.F32.F64 R17, R22 ;  /* 0x0000001600117310 */ /* 0x0000620000301000 */
[----:B--2---:R-:W-:Y:S02]  /*0240*/  MOV R15, UR5 ;  /* 0x00000005000f7c02 */ /* 0x004fe40008000f00 */
[----:B------:R-:W-:Y:S01]  /*0250*/  MOV R14, UR4 ;  /* 0x00000004000e7c02 */ /* 0x000fe20008000f00 */
[----:B------:R-:W-:Y:S01]  /*0260*/  UMOV UR4, URZ ;  /* 0x000000ff00047c82 */ /* 0x000fe20008000000 */
[----:B---3--:R2:W-:Y:S03]  /*0270*/  STG.E desc[UR6][R10.64+0x4], R21 ;  /* 0x000004150a007986 */ /* 0x0085e6000c101906 */
[----:B------:R-:W3:Y:S01]  /*0280*/  F2F.F32.F64 R19, R24 ;  /* 0x0000001800137310 */ /* 0x000ee20000301000 */
[----:B0-----:R-:W-:Y:S01]  /*0290*/  HFMA2 R22, -RZ, RZ, 0, 0 ;  /* 0x00000000ff167431 */ /* 0x001fe200000001ff */
[----:B-1----:R2:W-:Y:S04]  /*02a0*/  STG.E desc[UR6][R10.64+0x8], R17 ;  /* 0x000008110a007986 */ /* 0x0025e8000c101906 */
[----:B---3--:R2:W-:Y:S02]  /*02b0*/  STG.E desc[UR6][R10.64+0xc], R19 ;  /* 0x00000c130a007986 */ /* 0x0085e4000c101906 */
.L_x_8:
[----:B------:R-:W-:Y:S01]  /*02c0*/  ISETP.NE.AND P0, PT, R18, RZ, PT ;  /* 0x000000ff1200720c */ /* 0x000fe20003f05270 */
[----:B------:R-:W-:-:S12]  /*02d0*/  BSSY.RECONVERGENT B0, `(.L_x_0) ;  /* 0x000001c000007945 */ /* 0x000fd80003800200 */
[----:B------:R-:W-:Y:S05]  /*02e0*/  @!P0 BRA `(.L_x_1) ;  /* 0x0000000000688947 */ /* 0x000fea0003800000 */
[----:B------:R-:W3:Y:S04]  /*02f0*/  LDG.E R24, desc[UR6][R14.64+-0x30] ;  /* 0xffffd0060e187981 */ /* 0x000ee8000c1e1900 */
[----:B------:R-:W4:Y:S04]  /*0300*/  LDG.E R26, desc[UR6][R14.64+-0x34] ;  /* 0xffffcc060e1a7981 */ /* 0x000f28000c1e1900 */
[----:B------:R-:W5:Y:S04]  /*0310*/  LDG.E R28, desc[UR6][R14.64+-0x2c] ;  /* 0xffffd4060e1c7981 */ /* 0x000f68000c1e1900 */
[----:B------:R-:W2:Y:S01]  /*0320*/  LDG.E R23, desc[UR6][R14.64+-0x38] ;  /* 0xffffc8060e177981 */ /* 0x000ea2000c1e1900 */
[----:B---3--:R-:W-:Y:S01]  /*0330*/  FADD R24, R17, -R24 ;  /* 0x8000001811187221 */ /* 0x008fe20000000000 */
[----:B----4-:R-:W-:-:S03]  /*0340*/  FADD R26, R21, -R26 ;  /* 0x8000001a151a7221 */ /* 0x010fc60000000000 */
[----:B------:R-:W-:Y:S01]  /*0350*/  FMUL R25, R24, R24 ;  /* 0x0000001818197220 */ /* 0x000fe20000400000 */
[----:B-----5:R-:W-:-:S03]  /*0360*/  FADD R28, R19, -R28 ;  /* 0x8000001c131c7221 */ /* 0x020fc60000000000 */
[C---:B------:R-:W-:Y:S01]  /*0370*/  FFMA R25, R26.reuse, R26, R25 ;  /* 0x0000001a1a197223 */ /* 0x040fe20000000019 */
[----:B--2---:R-:W-:-:S03]  /*0380*/  FMUL R26, R26, R23 ;  /* 0x000000171a1a7220 */ /* 0x004fc60000400000 */
[----:B------:R-:W-:Y:S01]  /*0390*/  FFMA R27, R28, R28, R25 ;  /* 0x0000001c1c1b7223 */ /* 0x000fe20000000019 */
[-C--:B------:R-:W-:Y:S01]  /*03a0*/  FMUL R24, R24, R23.reuse ;  /* 0x0000001718187220 */ /* 0x080fe20000400000 */
[----:B------:R-:W-:-:S03]  /*03b0*/  FMUL R28, R28, R23 ;  /* 0x000000171c1c7220 */ /* 0x000fc60000400000 */
[----:B------:R-:W-:-:S13]  /*03c0*/  FSETP.GEU.AND P0, PT, |R27|, 1.175494350822287508e-38, PT ;  /* 0x008000001b00780b */ /* 0x000fda0003f0e200 */
[----:B------:R-:W-:-:S04]  /*03d0*/  @!P0 FMUL R27, R27, 16777216 ;  /* 0x4b8000001b1b8820 */ /* 0x000fc80000400000 */
[----:B------:R-:W0:Y:S02]  /*03e0*/  MUFU.RSQ R25, R27 ;  /* 0x0000001b00197308 */ /* 0x000e240000001400 */
[----:B0-----:R-:W-:-:S04]  /*03f0*/  @!P0 FMUL R25, R25, 4096 ;  /* 0x4580000019198820 */ /* 0x001fc80000400000 */
[C---:B------:R-:W-:Y:S01]  /*0400*/  FMUL R26, R25.reuse, R26 ;  /* 0x0000001a191a7220 */ /* 0x040fe20000400000 */
[C---:B------:R-:W-:Y:S01]  /*0410*/  FMUL R24, R25.reuse, R24 ;  /* 0x0000001819187220 */ /* 0x040fe20000400000 */
[C---:B------:R-:W-:Y:S02]  /*0420*/  FMUL R28, R25.reuse, R28 ;  /* 0x0000001c191c7220 */ /* 0x040fe40000400000 */
[C---:B------:R-:W-:Y:S01]  /*0430*/  FMUL R26, R25.reuse, R26 ;  /* 0x0000001a191a7220 */ /* 0x040fe20000400000 */
[C---:B------:R-:W-:Y:S01]  /*0440*/  FMUL R24, R25.reuse, R24 ;  /* 0x0000001819187220 */ /* 0x040fe20000400000 */
[C---:B------:R-:W-:Y:S02]  /*0450*/  FMUL R23, R25.reuse, R28 ;  /* 0x0000001c19177220 */ /* 0x040fe40000400000 */
[C---:B------:R-:W-:Y:S01]  /*0460*/  FFMA R20, -R25.reuse, R26, R20 ;  /* 0x0000001a19147223 */ /* 0x040fe20000000114 */
[C---:B------:R-:W-:Y:S01]  /*0470*/  FFMA R22, -R25.reuse, R24, R22 ;  /* 0x0000001819167223 */ /* 0x040fe20000000116 */
[----:B------:R-:W-:-:S07]  /*0480*/  FFMA R0, -R25, R23, R0 ;  /* 0x0000001719007223 */ /* 0x000fce0000000100 */
.L_x_1:
[----:B------:R-:W-:Y:S05]  /*0490*/  BSYNC.RECONVERGENT B0 ;  /* 0x0000000000007941 */ /* 0x000fea0003800200 */
.L_x_0:
[----:B------:R-:W-:Y:S01]  /*04a0*/  UIADD3 UR5, UPT, UPT, UR4, 0x1, URZ ;  /* 0x0000000104057890 */ /* 0x000fe2000fffe0ff */
[----:B------:R-:W-:Y:S05]  /*04b0*/  BSSY.RECONVERGENT B0, `(.L_x_2) ;  /* 0x000001d000007945 */ /* 0x000fea0003800200 */
[----:B------:R-:W-:-:S13]  /*04c0*/  ISETP.NE.AND P0, PT, R16, UR5, PT ;  /* 0x0000000510007c0c */ /* 0x000fda000bf05270 */
        /* <DEDUP_REMOVED lines=27> */
.L_x_3:
[----:B------:R-:W-:Y:S05]  /*0680*/  BSYNC.RECONVERGENT B0 ;  /* 0x0000000000007941 */ /* 0x000fea0003800200 */
.L_x_2:
        /* <DEDUP_REMOVED lines=30> */
.L_x_5:
[----:B------:R-:W-:Y:S05]  /*0870*/  BSYNC.RECONVERGENT B0 ;  /* 0x0000000000007941 */ /* 0x000fea0003800200 */
.L_x_4:
        /* <DEDUP_REMOVED lines=30> */
.L_x_7:
[----:B------:R-:W-:Y:S05]  /*0a60*/  BSYNC.RECONVERGENT B0 ;  /* 0x0000000000007941 */ /* 0x000fea0003800200 */
.L_x_6:
[----:B------:R-:W-:Y:S01]  /*0a70*/  UIADD3 UR4, UPT, UPT, UR4, 0x4, URZ ;  /* 0x0000000404047890 */ /* 0x000fe2000fffe0ff */
[----:B------:R-:W-:Y:S02]  /*0a80*/  IADD3 R14, P0, PT, R14, 0x70, RZ ;  /* 0x000000700e0e7810 */ /* 0x000fe40007f1e0ff */
[----:B------:R-:W-:Y:S01]  /*0a90*/  IADD3 R18, PT, PT, R18, 0x4, RZ ;  /* 0x0000000412127810 */ /* 0x000fe20007ffe0ff */
[----:B------:R-:W-:Y:S01]  /*0aa0*/  UISETP.NE.AND UP0, UPT, UR4, 0x2710, UPT ;  /* 0x000027100400788c */ /* 0x000fe2000bf05270 */
[----:B------:R-:W-:-:S08]  /*0ab0*/  IADD3.X R15, PT, PT, RZ, R15, RZ, P0, !PT ;  /* 0x0000000fff0f7210 */ /* 0x000fd000007fe4ff */
[----:B------:R-:W-:Y:S05]  /*0ac0*/  BRA.U UP0, `(.L_x_8) ;  /* 0xfffffff500fc7547 */ /* 0x000fea000b83ffff */
[----:B------:R-:W0:Y:S01]  /*0ad0*/  F2F.F64.F32 R14, R20 ;  /* 0x00000014000e7310 */ /* 0x000e220000201800 */
[----:B------:R-:W-:Y:S01]  /*0ae0*/  UMOV UR8, 0x9317b087 ;  /* 0x9317b08700087882 */ /* 0x000fe20000000000 */
[----:B------:R-:W-:Y:S02]  /*0af0*/  UMOV UR9, 0x3f726cc9 ;  /* 0x3f726cc900097882 */ /* 0x000fe40000000000 */
[----:B------:R-:W-:-:S04]  /*0b00*/  DMUL R12, R12, UR8 ;  /* 0x000000080c0c7c28 */ /* 0x000fc80008000000 */
[----:B------:R-:W1:Y:S04]  /*0b10*/  F2F.F64.F32 R22, R22 ;  /* 0x0000001600167310 */ /* 0x000e680000201800 */
[----:B0-----:R-:W-:-:S04]  /*0b20*/  DFMA R8, R12, R14, R8 ;  /* 0x0000000e0c08722b */ /* 0x001fc80000000008 */
[----:B------:R-:W0:Y:S01]  /*0b30*/  F2F.F64.F32 R24, R0 ;  /* 0x0000000000187310 */ /* 0x000e220000201800 */
[----:B-1----:R-:W-:-:S07]  /*0b40*/  DFMA R6, R12, R22, R6 ;  /* 0x000000160c06722b */ /* 0x002fce0000000006 */
[----:B--2---:R-:W-:Y:S01]  /*0b50*/  F2F.F64.F32 R20, R21 ;  /* 0x0000001500147310 */ /* 0x004fe20000201800 */
[----:B0-----:R-:W-:-:S07]  /*0b60*/  DFMA R24, R12, R24, R4 ;  /* 0x000000180c18722b */ /* 0x001fce0000000004 */
[----:B------:R-:W0:Y:S08]  /*0b70*/  F2F.F32.F64 R9, R8 ;  /* 0x0000000800097310 */ /* 0x000e300000301000 */
[----:B------:R-:W1:Y:S01]  /*0b80*/  F2F.F32.F64 R7, R6 ;  /* 0x0000000600077310 */ /* 0x000e620000301000 */
[----:B0-----:R-:W-:Y:S07]  /*0b90*/  STG.E desc[UR6][R10.64+0x10], R9 ;  /* 0x000010090a007986 */ /* 0x001fee000c101906 */
[----:B------:R-:W0:Y:S01]  /*0ba0*/  F2F.F32.F64 R5, R24 ;  /* 0x0000001800057310 */ /* 0x000e220000301000 */
[----:B-1----:R-:W-:Y:S07]  /*0bb0*/  STG.E desc[UR6][R10.64+0x14], R7 ;  /* 0x000014070a007986 */ /* 0x002fee000c101906 */
[----:B------:R-:W-:Y:S01]  /*0bc0*/  F2F.F64.F32 R16, R17 ;  /* 0x0000001100107310 */ /* 0x000fe20000201800 */
[----:B0-----:R-:W-:Y:S07]  /*0bd0*/  STG.E desc[UR6][R10.64+0x18], R5 ;  /* 0x000018050a007986 */ /* 0x001fee000c101906 */
[----:B------:R-:W-:Y:S08]  /*0be0*/  F2F.F64.F32 R14, R19 ;  /* 0x00000013000e7310 */ /* 0x000ff00000201800 */
[----:B------:R-:W0:Y:S08]  /*0bf0*/  F2F.F64.F32 R22, R9 ;  /* 0x0000000900167310 */ /* 0x000e300000201800 */
[----:B------:R-:W1:Y:S01]  /*0c00*/  F2F.F64.F32 R26, R7 ;  /* 0x00000007001a7310 */ /* 0x000e620000201800 */
[----:B0-----:R-:W-:-:S07]  /*0c10*/  DFMA R22, R2, R22, R20 ;  /* 0x000000160216722b */ /* 0x001fce0000000014 */
[----:B------:R-:W0:Y:S01]  /*0c20*/  F2F.F64.F32 R12, R5 ;  /* 0x00000005000c7310 */ /* 0x000e220000201800 */
[----:B-1----:R-:W-:-:S07]  /*0c30*/  DFMA R26, R2, R26, R16 ;  /* 0x0000001a021a722b */ /* 0x002fce0000000010 */
[----:B------:R-:W1:Y:S01]  /*0c40*/  F2F.F32.F64 R23, R22 ;  /* 0x0000001600177310 */ /* 0x000e620000301000 */
[----:B0-----:R-:W-:-:S07]  /*0c50*/  DFMA R12, R2, R12, R14 ;  /* 0x0000000c020c722b */ /* 0x001fce000000000e */
[----:B------:R-:W0:Y:S01]  /*0c60*/  F2F.F32.F64 R27, R26 ;  /* 0x0000001a001b7310 */ /* 0x000e220000301000 */
[----:B-1----:R-:W-:Y:S07]  /*0c70*/  STG.E desc[UR6][R10.64+0x4], R23 ;  /* 0x000004170a007986 */ /* 0x002fee000c101906 */
[----:B------:R-:W1:Y:S01]  /*0c80*/  F2F.F32.F64 R13, R12 ;  /* 0x0000000c000d7310 */ /* 0x000e620000301000 */
[----:B0-----:R-:W-:Y:S04]  /*0c90*/  STG.E desc[UR6][R10.64+0x8], R27 ;  /* 0x0000081b0a007986 */ /* 0x001fe8000c101906 */
[----:B-1----:R-:W-:Y:S01]  /*0ca0*/  STG.E desc[UR6][R10.64+0xc], R13 ;  /* 0x00000c0d0a007986 */ /* 0x002fe2000c101906 */
[----:B------:R-:W-:Y:S05]  /*0cb0*/  EXIT ;  /* 0x000000000000794d */ /* 0x000fea0003800000 */
.L_x_9:
[----:B------:R-:W-:-:S00]  /*0cc0*/  BRA `(.L_x_9) ;  /* 0xfffffffc00fc7947 */ /* 0x000fc0000383ffff */
[----:B------:R-:W-:-:S00]  /*0cd0*/  NOP ;  /* 0x0000000000007918 */ /* 0x000fc00000000000 */
        /* <DEDUP_REMOVED lines=10> */
.L_x_10:


//--------------------- .nv.shared.reserved.0     --------------------------
	.section	.nv.shared.reserved.0,"aw",@nobits
	.weak		__nv_reservedSMEM_offset_0_alias
	.size		__nv_reservedSMEM_offset_0_alias, 0, 64
	.other		__nv_reservedSMEM_offset_0_alias,@"STO_CUDA_RESERVED_SHARED STV_DEFAULT"
__nv_reservedSMEM_offset_0_alias:
	.zero		0
	.zero		64


//--------------------- .nv.constant0._Z8leapfrogP8Particlef --------------------------
	.section	.nv.constant0._Z8leapfrogP8Particlef,"a",@progbits
	.sectionflags	@""
	.align	4
.nv.constant0._Z8leapfrogP8Particlef:
	.zero		908


//--------------------- SYMBOLS --------------------------

	.type		.nv.reservedSmem.offset0,@object
	.size		.nv.reservedSmem.offset0,0x4
